	.headerflags	@"EF_CUDA_TEXMODE_UNIFIED EF_CUDA_64BIT_ADDRESS EF_CUDA_ACCELERATORS EF_CUDA_SM90 EF_CUDA_VIRTUAL_SM(EF_CUDA_SM90)"
	.elftype	@"ET_EXEC"


//--------------------- .nv.info                  --------------------------
	.section	.nv.info,"",@"SHT_CUDA_INFO"
	.align	4


	//----- nvinfo : EIATTR_REGCOUNT
	.align		4
        /*0000*/ 	.byte	0x04, 0x2f
        /*0002*/ 	.short	(.L_3 - .L_2)
	.align		4
.L_2:
        /*0004*/ 	.word	index@(triton_poi_fused__native_batch_norm_legit_no_training_add_leaky_relu_22)
        /*0008*/ 	.word	0x0000002a


	//----- nvinfo : EIATTR_MIN_STACK_SIZE
	.align		4
.L_3:
        /*000c*/ 	.byte	0x04, 0x12
        /*000e*/ 	.short	(.L_5 - .L_4)
	.align		4
.L_4:
        /*0010*/ 	.word	index@(triton_poi_fused__native_batch_norm_legit_no_training_add_leaky_relu_22)
        /*0014*/ 	.word	0x00000000


	//----- nvinfo : EIATTR_FRAME_SIZE
	.align		4
.L_5:
        /*0018*/ 	.byte	0x04, 0x11
        /*001a*/ 	.short	(.L_7 - .L_6)
	.align		4
.L_6:
        /*001c*/ 	.word	index@(triton_poi_fused__native_batch_norm_legit_no_training_add_leaky_relu_22)
        /*0020*/ 	.word	0x00000000


	//----- nvinfo : EIATTR_MIN_STACK_SIZE
	.align		4
.L_7:
        /*0024*/ 	.byte	0x04, 0x12
        /*0026*/ 	.short	(.L_9 - .L_8)
	.align		4
.L_8:
        /*0028*/ 	.word	index@(triton_poi_fused__native_batch_norm_legit_no_training_add_leaky_relu_22)
        /*002c*/ 	.word	0x00000000
.L_9:


//--------------------- .nv.info.triton_poi_fused__native_batch_norm_legit_no_training_add_leaky_relu_22 --------------------------
	.section	.nv.info.triton_poi_fused__native_batch_norm_legit_no_training_add_leaky_relu_22,"",@"SHT_CUDA_INFO"
	.sectionflags	@""
	.align	4


	//----- nvinfo : EIATTR_CUDA_API_VERSION
	.align		4
        /*0000*/ 	.byte	0x04, 0x37
        /*0002*/ 	.short	(.L_11 - .L_10)
.L_10:
        /*0004*/ 	.word	0x0000007c


	//----- nvinfo : EIATTR_KPARAM_INFO
	.align		4
.L_11:
        /*0008*/ 	.byte	0x04, 0x17
        /*000a*/ 	.short	(.L_13 - .L_12)
.L_12:
        /*000c*/ 	.word	0x00000000
        /*0010*/ 	.short	0x0008
        /*0012*/ 	.short	0x003c
        /*0014*/ 	.byte	0x00, 0xf0, 0x11, 0x00


	//----- nvinfo : EIATTR_KPARAM_INFO
	.align		4
.L_13:
        /*0018*/ 	.byte	0x04, 0x17
        /*001a*/ 	.short	(.L_15 - .L_14)
.L_14:
        /*001c*/ 	.word	0x00000000
        /*0020*/ 	.short	0x0007
        /*0022*/ 	.short	0x0038
        /*0024*/ 	.byte	0x00, 0xf0, 0x11, 0x00


	//----- nvinfo : EIATTR_KPARAM_INFO
	.align		4
.L_15:
        /*0028*/ 	.byte	0x04, 0x17
        /*002a*/ 	.short	(.L_17 - .L_16)
.L_16:
        /*002c*/ 	.word	0x00000000
        /*0030*/ 	.short	0x0006
        /*0032*/ 	.short	0x0030
        /*0034*/ 	.byte	0x00, 0xf4, 0x21, 0x00


	//----- nvinfo : EIATTR_KPARAM_INFO
	.align		4
.L_17:
        /*0038*/ 	.byte	0x04, 0x17
        /*003a*/ 	.short	(.L_19 - .L_18)
.L_18:
        /*003c*/ 	.word	0x00000000
        /*0040*/ 	.short	0x0005
        /*0042*/ 	.short	0x0028
        /*0044*/ 	.byte	0x00, 0xf4, 0x21, 0x00


	//----- nvinfo : EIATTR_KPARAM_INFO
	.align		4
.L_19:
        /*0048*/ 	.byte	0x04, 0x17
        /*004a*/ 	.short	(.L_21 - .L_20)
.L_20:
        /*004c*/ 	.word	0x00000000
        /*0050*/ 	.short	0x0004
        /*0052*/ 	.short	0x0020
        /*0054*/ 	.byte	0x00, 0xf4, 0x21, 0x00


	//----- nvinfo : EIATTR_KPARAM_INFO
	.align		4
.L_21:
        /*0058*/ 	.byte	0x04, 0x17
        /*005a*/ 	.short	(.L_23 - .L_22)
.L_22:
        /*005c*/ 	.word	0x00000000
        /*0060*/ 	.short	0x0003
        /*0062*/ 	.short	0x0018
        /*0064*/ 	.byte	0x00, 0xf4, 0x21, 0x00


	//----- nvinfo : EIATTR_KPARAM_INFO
	.align		4
.L_23:
        /*0068*/ 	.byte	0x04, 0x17
        /*006a*/ 	.short	(.L_25 - .L_24)
.L_24:
        /*006c*/ 	.word	0x00000000
        /*0070*/ 	.short	0x0002
        /*0072*/ 	.short	0x0010
        /*0074*/ 	.byte	0x00, 0xf4, 0x21, 0x00


	//----- nvinfo : EIATTR_KPARAM_INFO
	.align		4
.L_25:
        /*0078*/ 	.byte	0x04, 0x17
        /*007a*/ 	.short	(.L_27 - .L_26)
.L_26:
        /*007c*/ 	.word	0x00000000
        /*0080*/ 	.short	0x0001
        /*0082*/ 	.short	0x0008
        /*0084*/ 	.byte	0x00, 0xf4, 0x21, 0x00


	//----- nvinfo : EIATTR_KPARAM_INFO
	.align		4
.L_27:
        /*0088*/ 	.byte	0x04, 0x17
        /*008a*/ 	.short	(.L_29 - .L_28)
.L_28:
        /*008c*/ 	.word	0x00000000
        /*0090*/ 	.short	0x0000
        /*0092*/ 	.short	0x0000
        /*0094*/ 	.byte	0x00, 0xf4, 0x21, 0x00


	//----- nvinfo : EIATTR_SPARSE_MMA_MASK
	.align		4
.L_29:
        /*0098*/ 	.byte	0x03, 0x50
        /*009a*/ 	.short	0x0000


	//----- nvinfo : EIATTR_MAXREG_COUNT
	.align		4
        /*009c*/ 	.byte	0x03, 0x1b
        /*009e*/ 	.short	0x00ff


	//----- nvinfo : EIATTR_EXIT_INSTR_OFFSETS
	.align		4
        /*00a0*/ 	.byte	0x04, 0x1c
        /*00a2*/ 	.short	(.L_31 - .L_30)


	//   ....[0]....
.L_30:
        /*00a4*/ 	.word	0x000012f0


	//   ....[1]....
        /*00a8*/ 	.word	0x00001340


	//----- nvinfo : EIATTR_REQNTID
	.align		4
.L_31:
        /*00ac*/ 	.byte	0x04, 0x10
        /*00ae*/ 	.short	(.L_33 - .L_32)
.L_32:
        /*00b0*/ 	.word	0x00000100
        /*00b4*/ 	.word	0x00000001
        /*00b8*/ 	.word	0x00000001


	//----- nvinfo : EIATTR_CBANK_PARAM_SIZE
	.align		4
.L_33:
        /*00bc*/ 	.byte	0x03, 0x19
        /*00be*/ 	.short	0x0040


	//----- nvinfo : EIATTR_PARAM_CBANK
	.align		4
        /*00c0*/ 	.byte	0x04, 0x0a
        /*00c2*/ 	.short	(.L_35 - .L_34)
	.align		4
.L_34:
        /*00c4*/ 	.word	index@(.nv.constant0.triton_poi_fused__native_batch_norm_legit_no_training_add_leaky_relu_22)
        /*00c8*/ 	.short	0x0210
        /*00ca*/ 	.short	0x0040


	//----- nvinfo : EIATTR_SW_WAR
	.align		4
.L_35:
        /*00cc*/ 	.byte	0x04, 0x36
        /*00ce*/ 	.short	(.L_37 - .L_36)
.L_36:
        /*00d0*/ 	.word	0x00000008
.L_37:


//--------------------- .nv.callgraph             --------------------------
	.section	.nv.callgraph,"",@"SHT_CUDA_CALLGRAPH"
	.align	4
	.sectionentsize	8
	.align		4
        /*0000*/ 	.word	0x00000000
	.align		4
        /*0004*/ 	.word	0xffffffff
	.align		4
        /*0008*/ 	.word	0x00000000
	.align		4
        /*000c*/ 	.word	0xfffffffe
	.align		4
        /*0010*/ 	.word	0x00000000
	.align		4
        /*0014*/ 	.word	0xfffffffd
	.align		4
        /*0018*/ 	.word	0x00000000
	.align		4
        /*001c*/ 	.word	0xfffffffc


//--------------------- .nv.constant4             --------------------------
	.section	.nv.constant4,"a",@progbits
	.align	8
	.align		8
.nv.constant4:
        /*0000*/ 	.dword	_$_str
	.align		8
        /*0008*/ 	.dword	_$_str_$_2


//--------------------- .text.triton_poi_fused__native_batch_norm_legit_no_training_add_leaky_relu_22 --------------------------
	.section	.text.triton_poi_fused__native_batch_norm_legit_no_training_add_leaky_relu_22,"ax",@progbits
	.sectionflags	@"SHF_BARRIERS=1"
	.align	128
        .global         triton_poi_fused__native_batch_norm_legit_no_training_add_leaky_relu_22
        .type           triton_poi_fused__native_batch_norm_legit_no_training_add_leaky_relu_22,@function
        .size           triton_poi_fused__native_batch_norm_legit_no_training_add_leaky_relu_22,(.L_x_1 - triton_poi_fused__native_batch_norm_legit_no_training_add_leaky_relu_22)
        .other          triton_poi_fused__native_batch_norm_legit_no_training_add_leaky_relu_22,@"STO_CUDA_ENTRY STV_DEFAULT"
triton_poi_fused__native_batch_norm_legit_no_training_add_leaky_relu_22:
.text.triton_poi_fused__native_batch_norm_legit_no_training_add_leaky_relu_22:
[----:B------:R-:W0:Y:S01]  /*0000*/  LDC R1, c[0x0][0x28] ;  /* 0x00000a00ff017b82 */ /* 0x000e220000000800 */
[----:B------:R-:W1:Y:S07]  /*0010*/  S2R R0, SR_CTAID.X ;  /* 0x0000000000007919 */ /* 0x000e6e0000002500 */
[----:B------:R-:W2:Y:S01]  /*0020*/  LDC.64 R8, c[0x0][0x220] ;  /* 0x00008800ff087b82 */ /* 0x000ea20000000a00 */
[----:B------:R-:W-:Y:S02]  /*0030*/  CS2R R4, SRZ ;  /* 0x0000000000047805 */ /* 0x000fe4000001ff00 */
[----:B------:R-:W-:Y:S01]  /*0040*/  CS2R R6, SRZ ;  /* 0x0000000000067805 */ /* 0x000fe2000001ff00 */
[----:B------:R-:W3:Y:S01]  /*0050*/  S2R R11, SR_TID.X ;  /* 0x00000000000b7919 */ /* 0x000ee20000002100 */
[----:B------:R-:W-:Y:S01]  /*0060*/  ULDC.64 UR6, c[0x0][0x208] ;  /* 0x0000820000067ab9 */ /* 0x000fe20000000a00 */
[----:B------:R-:W4:Y:S01]  /*0070*/  S2R R27, SR_CTAID.Y ;  /* 0x00000000001b7919 */ /* 0x000f220000002600 */
[----:B------:R-:W-:Y:S01]  /*0080*/  IMAD.MOV.U32 R25, RZ, RZ, 0x3e800000 ;  /* 0x3e800000ff197424 */ /* 0x000fe200078e00ff */
[----:B------:R-:W5:Y:S08]  /*0090*/  LDC.64 R36, c[0x0][0x210] ;  /* 0x00008400ff247b82 */ /* 0x000f700000000a00 */
[----:B------:R-:W5:Y:S08]  /*00a0*/  LDC.64 R20, c[0x0][0x218] ;  /* 0x00008600ff147b82 */ /* 0x000f700000000a00 */
[----:B------:R-:W5:Y:S01]  /*00b0*/  LDC.64 R38, c[0x0][0x228] ;  /* 0x00008a00ff267b82 */ /* 0x000f620000000a00 */
[----:B-1----:R-:W-:-:S02]  /*00c0*/  SHF.L.U32 R0, R0, 0x6, RZ ;  /* 0x0000000600007819 */ /* 0x002fc400000006ff */
[----:B---3--:R-:W-:-:S04]  /*00d0*/  SHF.L.U32 R2, R11, 0x2, RZ ;  /* 0x000000020b027819 */ /* 0x008fc800000006ff */
[----:B------:R-:W-:-:S04]  /*00e0*/  LOP3.LUT R30, R0, 0x3c, R2, 0xf8, !PT ;  /* 0x0000003c001e7812 */ /* 0x000fc800078ef802 */
[C---:B------:R-:W-:Y:S01]  /*00f0*/  ISETP.GE.AND P3, PT, R30.reuse, 0x200, PT ;  /* 0x000002001e00780c */ /* 0x040fe20003f66270 */
[----:B--2---:R-:W-:-:S12]  /*0100*/  IMAD.WIDE R8, R30, 0x4, R8 ;  /* 0x000000041e087825 */ /* 0x004fd800078e0208 */
[----:B------:R1:W2:Y:S01]  /*0110*/  @!P3 LDG.E.EL.128 R4, desc[UR6][R8.64] ;  /* 0x000000060804b981 */ /* 0x0002a2000c2e1d00 */
[----:B------:R-:W-:Y:S02]  /*0120*/  SHF.R.U32.HI R26, RZ, 0x4, R11 ;  /* 0x00000004ff1a7819 */ /* 0x000fe4000001160b */
[----:B----4-:R-:W-:Y:S02]  /*0130*/  SHF.L.U32 R27, R27, 0x6, RZ ;  /* 0x000000061b1b7819 */ /* 0x010fe400000006ff */
[----:B------:R-:W-:-:S04]  /*0140*/  SGXT.U32 R26, R26, 0x4 ;  /* 0x000000041a1a781a */ /* 0x000fc80000000000 */
[----:B------:R-:W-:Y:S02]  /*0150*/  LOP3.LUT R15, R27, 0x20, R26, 0xfe, !PT ;  /* 0x000000201b0f7812 */ /* 0x000fe400078efe1a */
[----:B-1----:R-:W-:Y:S02]  /*0160*/  CS2R R8, SRZ ;  /* 0x0000000000087805 */ /* 0x002fe4000001ff00 */
[----:B------:R-:W-:Y:S02]  /*0170*/  LOP3.LUT R11, R27, 0x10, R26, 0xfe, !PT ;  /* 0x000000101b0b7812 */ /* 0x000fe400078efe1a */
[----:B------:R-:W-:Y:S02]  /*0180*/  LEA R24, R15, R30, 0x9 ;  /* 0x0000001e0f187211 */ /* 0x000fe400078e48ff */
[----:B------:R-:W-:-:S03]  /*0190*/  ISETP.LT.AND P1, PT, R11, 0x40, !P3 ;  /* 0x000000400b00780c */ /* 0x000fc60005f21270 */
[----:B-----5:R-:W-:-:S04]  /*01a0*/  IMAD.WIDE R22, R24, 0x4, R36 ;  /* 0x0000000418167825 */ /* 0x020fc800078e0224 */
[----:B0-----:R-:W-:-:S04]  /*01b0*/  IMAD.WIDE R20, R30, 0x4, R20 ;  /* 0x000000041e147825 */ /* 0x001fc800078e0214 */
[----:B--2---:R-:W-:Y:S01]  /*01c0*/  FADD R31, R5, 9.9999997473787516356e-06 ;  /* 0x3727c5ac051f7421 */ /* 0x004fe20000000000 */
[----:B------:R-:W-:Y:S01]  /*01d0*/  FADD R3, R4, 9.9999997473787516356e-06 ;  /* 0x3727c5ac04037421 */ /* 0x000fe20000000000 */
[----:B------:R-:W-:Y:S01]  /*01e0*/  FADD R33, R6, 9.9999997473787516356e-06 ;  /* 0x3727c5ac06217421 */ /* 0x000fe20000000000 */
[----:B------:R-:W-:Y:S01]  /*01f0*/  FADD R35, R7, 9.9999997473787516356e-06 ;  /* 0x3727c5ac07237421 */ /* 0x000fe20000000000 */
[----:B------:R-:W-:Y:S01]  /*0200*/  CS2R R4, SRZ ;  /* 0x0000000000047805 */ /* 0x000fe2000001ff00 */
[----:B------:R0:W1:Y:S01]  /*0210*/  MUFU.SQRT R10, R3 ;  /* 0x00000003000a7308 */ /* 0x0000620000002000 */
[----:B------:R-:W-:-:S07]  /*0220*/  CS2R R6, SRZ ;  /* 0x0000000000067805 */ /* 0x000fce000001ff00 */
[----:B------:R-:W2:Y:S01]  /*0230*/  MUFU.SQRT R31, R31 ;  /* 0x0000001f001f7308 */ /* 0x000ea20000002000 */
[----:B0-----:R-:W-:-:S04]  /*0240*/  LOP3.LUT R3, R27, R26, RZ, 0xfc, !PT ;  /* 0x0000001a1b037212 */ /* 0x001fc800078efcff */
[----:B------:R-:W-:Y:S02]  /*0250*/  ISETP.LT.AND P2, PT, R3, 0x40, !P3 ;  /* 0x000000400300780c */ /* 0x000fe40005f41270 */
[C---:B-1----:R-:W-:Y:S01]  /*0260*/  FSETP.GT.AND P0, PT, R10.reuse, 8.50705917302346158658e+37, PT ;  /* 0x7e8000000a00780b */ /* 0x042fe20003f04000 */
[----:B------:R-:W0:Y:S01]  /*0270*/  MUFU.SQRT R33, R33 ;  /* 0x0000002100217308 */ /* 0x000e220000002000 */
[----:B------:R-:W-:Y:S02]  /*0280*/  FSETP.GEU.AND P6, PT, R10, 1.175494350822287508e-38, PT ;  /* 0x008000000a00780b */ /* 0x000fe40003fce000 */
[----:B------:R-:W-:Y:S02]  /*0290*/  FSEL R12, R25, 1, P0 ;  /* 0x3f800000190c7808 */ /* 0x000fe40000000000 */
[----:B------:R-:W-:Y:S01]  /*02a0*/  LEA R28, R3, R30, 0x9 ;  /* 0x0000001e031c7211 */ /* 0x000fe200078e48ff */
[----:B------:R-:W-:Y:S01]  /*02b0*/  IMAD R3, R11, 0x200, R30 ;  /* 0x000002000b037824 */ /* 0x000fe200078e021e */
[----:B--2---:R-:W-:-:S02]  /*02c0*/  FSETP.GT.AND P5, PT, R31, 8.50705917302346158658e+37, PT ;  /* 0x7e8000001f00780b */ /* 0x004fc40003fa4000 */
[----:B------:R-:W-:Y:S01]  /*02d0*/  FSETP.GEU.AND P4, PT, R31, 1.175494350822287508e-38, PT ;  /* 0x008000001f00780b */ /* 0x000fe20003f8e000 */
[----:B------:R-:W1:Y:S01]  /*02e0*/  MUFU.SQRT R35, R35 ;  /* 0x0000002300237308 */ /* 0x000e620000002000 */
[----:B------:R-:W-:-:S04]  /*02f0*/  IMAD.WIDE R18, R28, 0x4, R36 ;  /* 0x000000041c127825 */ /* 0x000fc800078e0224 */
[----:B------:R-:W-:Y:S01]  /*0300*/  @P0 FMUL R10, R10, 0.25 ;  /* 0x3e8000000a0a0820 */ /* 0x000fe20000400000 */
[----:B------:R-:W-:Y:S01]  /*0310*/  @!P6 FMUL R12, R12, 16777216 ;  /* 0x4b8000000c0ce820 */ /* 0x000fe20000400000 */
[----:B------:R-:W-:-:S04]  /*0320*/  IMAD.WIDE R16, R3, 0x4, R36 ;  /* 0x0000000403107825 */ /* 0x000fc800078e0224 */
[----:B------:R-:W-:Y:S01]  /*0330*/  @!P6 FMUL R10, R10, 16777216 ;  /* 0x4b8000000a0ae820 */ /* 0x000fe20000400000 */
[----:B------:R-:W-:Y:S01]  /*0340*/  @P5 FMUL R31, R31, 0.25 ;  /* 0x3e8000001f1f5820 */ /* 0x000fe20000400000 */
[----:B0-----:R-:W-:Y:S02]  /*0350*/  FSETP.GT.AND P6, PT, R33, 8.50705917302346158658e+37, PT ;  /* 0x7e8000002100780b */ /* 0x001fe40003fc4000 */
[----:B------:R0:W2:Y:S01]  /*0360*/  MUFU.RCP R29, R10 ;  /* 0x0000000a001d7308 */ /* 0x0000a20000001000 */
[----:B------:R-:W-:Y:S01]  /*0370*/  FSEL R32, R25, 1, P5 ;  /* 0x3f80000019207808 */ /* 0x000fe20002800000 */
[----:B------:R-:W-:Y:S01]  /*0380*/  @!P4 FMUL R31, R31, 16777216 ;  /* 0x4b8000001f1fc820 */ /* 0x000fe20000400000 */
[----:B------:R-:W3:Y:S05]  /*0390*/  @P2 LDG.E.EL.128 R4, desc[UR6][R18.64] ;  /* 0x0000000612042981 */ /* 0x000eea000c2e1d00 */
[----:B------:R-:W4:Y:S01]  /*03a0*/  MUFU.RCP R31, R31 ;  /* 0x0000001f001f7308 */ /* 0x000f220000001000 */
[----:B------:R-:W-:Y:S01]  /*03b0*/  @!P4 FMUL R32, R32, 16777216 ;  /* 0x4b8000002020c820 */ /* 0x000fe20000400000 */
[----:B-1----:R-:W-:-:S02]  /*03c0*/  FSETP.GT.AND P5, PT, R35, 8.50705917302346158658e+37, PT ;  /* 0x7e8000002300780b */ /* 0x002fc40003fa4000 */
[----:B0-----:R-:W-:Y:S02]  /*03d0*/  CS2R R10, SRZ ;  /* 0x00000000000a7805 */ /* 0x001fe4000001ff00 */
[C---:B------:R-:W-:Y:S01]  /*03e0*/  FSETP.GEU.AND P4, PT, R33.reuse, 1.175494350822287508e-38, PT ;  /* 0x008000002100780b */ /* 0x040fe20003f8e000 */
[----:B------:R-:W-:Y:S01]  /*03f0*/  @P6 FMUL R33, R33, 0.25 ;  /* 0x3e80000021216820 */ /* 0x000fe20000400000 */
[----:B------:R-:W-:Y:S01]  /*0400*/  ISETP.LT.AND P0, PT, R15, 0x40, !P3 ;  /* 0x000000400f00780c */ /* 0x000fe20005f01270 */
[----:B--2---:R-:W-:Y:S01]  /*0410*/  FMUL R29, R29, R12 ;  /* 0x0000000c1d1d7220 */ /* 0x004fe20000400000 */
[----:B----4-:R-:W-:Y:S01]  /*0420*/  FMUL R31, R31, R32 ;  /* 0x000000201f1f7220 */ /* 0x010fe20000400000 */
[----:B------:R-:W-:Y:S01]  /*0430*/  FSEL R32, R25, 1, P6 ;  /* 0x3f80000019207808 */ /* 0x000fe20003000000 */
[----:B------:R-:W2:Y:S01]  /*0440*/  @P1 LDG.E.EL.128 R8, desc[UR6][R16.64] ;  /* 0x0000000610081981 */ /* 0x000ea2000c2e1d00 */
[C---:B------:R-:W-:Y:S02]  /*0450*/  FSETP.GEU.AND P6, PT, R35.reuse, 1.175494350822287508e-38, PT ;  /* 0x008000002300780b */ /* 0x040fe40003fce000 */
[----:B------:R-:W-:Y:S01]  /*0460*/  @P5 FMUL R35, R35, 0.25 ;  /* 0x3e80000023235820 */ /* 0x000fe20000400000 */
[----:B------:R-:W-:-:S02]  /*0470*/  CS2R R12, SRZ ;  /* 0x00000000000c7805 */ /* 0x000fc4000001ff00 */
[----:B------:R-:W-:Y:S01]  /*0480*/  CS2R R14, SRZ ;  /* 0x00000000000e7805 */ /* 0x000fe2000001ff00 */
[----:B------:R-:W-:-:S05]  /*0490*/  @!P4 FMUL R33, R33, 16777216 ;  /* 0x4b8000002121c820 */ /* 0x000fca0000400000 */
[----:B------:R0:W4:Y:S02]  /*04a0*/  @P0 LDG.E.EL.128 R12, desc[UR6][R22.64] ;  /* 0x00000006160c0981 */ /* 0x000124000c2e1d00 */
[----:B------:R-:W-:-:S04]  /*04b0*/  @!P6 FMUL R35, R35, 16777216 ;  /* 0x4b8000002323e820 */ /* 0x000fc80000400000 */
[----:B------:R-:W1:Y:S01]  /*04c0*/  MUFU.RCP R34, R35 ;  /* 0x0000002300227308 */ /* 0x000e620000001000 */
[----:B0-----:R-:W-:Y:S02]  /*04d0*/  FSEL R23, R25, 1, P5 ;  /* 0x3f80000019177808 */ /* 0x001fe40002800000 */
[----:B------:R-:W-:Y:S01]  /*04e0*/  LOP3.LUT R25, R27, 0x30, R26, 0xfe, !PT ;  /* 0x000000301b197812 */ /* 0x000fe200078efe1a */
[----:B------:R-:W-:Y:S01]  /*04f0*/  @!P4 FMUL R32, R32, 16777216 ;  /* 0x4b8000002020c820 */ /* 0x000fe20000400000 */
[----:B------:R-:W-:Y:S02]  /*0500*/  CS2R R16, SRZ ;  /* 0x0000000000107805 */ /* 0x000fe4000001ff00 */
[----:B------:R-:W-:Y:S02]  /*0510*/  CS2R R18, SRZ ;  /* 0x0000000000127805 */ /* 0x000fe4000001ff00 */
[----:B------:R-:W-:Y:S01]  /*0520*/  ISETP.LT.AND P4, PT, R25, 0x40, !P3 ;  /* 0x000000401900780c */ /* 0x000fe20005f81270 */
[----:B------:R-:W-:Y:S01]  /*0530*/  @!P6 FMUL R23, R23, 16777216 ;  /* 0x4b8000001717e820 */ /* 0x000fe20000400000 */
[----:B------:R-:W-:-:S02]  /*0540*/  LEA R25, R25, R30, 0x9 ;  /* 0x0000001e19197211 */ /* 0x000fc400078e48ff */
[----:B------:R0:W3:Y:S01]  /*0550*/  @!P3 LDG.E.EL.128 R16, desc[UR6][R20.64] ;  /* 0x000000061410b981 */ /* 0x0000e2000c2e1d00 */
[----:B-1----:R-:W-:Y:S01]  /*0560*/  FMUL R34, R34, R23 ;  /* 0x0000001722227220 */ /* 0x002fe20000400000 */
[----:B------:R-:W-:Y:S01]  /*0570*/  CS2R R22, SRZ ;  /* 0x0000000000167805 */ /* 0x000fe2000001ff00 */
[----:B------:R-:W-:Y:S01]  /*0580*/  IMAD.WIDE R36, R25, 0x4, R36 ;  /* 0x0000000419247825 */ /* 0x000fe200078e0224 */
[----:B0-----:R-:W-:-:S06]  /*0590*/  CS2R R20, SRZ ;  /* 0x0000000000147805 */ /* 0x001fcc000001ff00 */
[----:B------:R0:W5:Y:S01]  /*05a0*/  @P4 LDG.E.EL.128 R20, desc[UR6][R36.64] ;  /* 0x0000000624144981 */ /* 0x000162000c2e1d00 */
[----:B------:R-:W1:Y:S01]  /*05b0*/  MUFU.RCP R33, R33 ;  /* 0x0000002100217308 */ /* 0x000e620000001000 */
[----:B------:R-:W-:-:S04]  /*05c0*/  IMAD.WIDE R38, R30, 0x4, R38 ;  /* 0x000000041e267825 */ /* 0x000fc800078e0226 */
[----:B-1----:R-:W-:Y:S01]  /*05d0*/  FMUL R32, R33, R32 ;  /* 0x0000002021207220 */ /* 0x002fe20000400000 */
[C---:B---3--:R-:W-:Y:S01]  /*05e0*/  FADD R7, -R19.reuse, R7 ;  /* 0x0000000713077221 */ /* 0x048fe20000000100 */
[C---:B------:R-:W-:Y:S01]  /*05f0*/  FADD R33, -R16.reuse, R4 ;  /* 0x0000000410217221 */ /* 0x040fe20000000100 */
[C---:B--2---:R-:W-:Y:S01]  /*0600*/  FADD R8, -R16.reuse, R8 ;  /* 0x0000000810087221 */ /* 0x044fe20000000100 */
[----:B----4-:R-:W-:Y:S01]  /*0610*/  FADD R12, -R16, R12 ;  /* 0x0000000c100c7221 */ /* 0x010fe20000000100 */
[C---:B------:R-:W-:Y:S01]  /*0620*/  FADD R15, -R19.reuse, R15 ;  /* 0x0000000f130f7221 */ /* 0x040fe20000000100 */
[C---:B------:R-:W-:Y:S01]  /*0630*/  FADD R11, -R19.reuse, R11 ;  /* 0x0000000b130b7221 */ /* 0x040fe20000000100 */
[----:B0-----:R-:W-:Y:S01]  /*0640*/  FADD R36, -R18, R6 ;  /* 0x0000000612247221 */ /* 0x001fe20000000100 */
[----:B-----5:R-:W-:Y:S01]  /*0650*/  FADD R20, -R16, R20 ;  /* 0x0000001410147221 */ /* 0x020fe20000000100 */
[----:B------:R-:W-:Y:S01]  /*0660*/  FADD R23, -R19, R23 ;  /* 0x0000001713177221 */ /* 0x000fe20000000100 */
[----:B------:R-:W-:Y:S01]  /*0670*/  FADD R16, -R17, R5 ;  /* 0x0000000511107221 */ /* 0x000fe20000000100 */
[----:B------:R-:W-:Y:S01]  /*0680*/  FMUL R19, R34, R7 ;  /* 0x0000000722137220 */ /* 0x000fe20000400000 */
[----:B------:R-:W-:-:S02]  /*0690*/  CS2R R4, SRZ ;  /* 0x0000000000047805 */ /* 0x000fc4000001ff00 */
[----:B------:R-:W-:-:S06]  /*06a0*/  CS2R R6, SRZ ;  /* 0x0000000000067805 */ /* 0x000fcc000001ff00 */
[----:B------:R0:W2:Y:S02]  /*06b0*/  @!P3 LDG.E.EL.128 R4, desc[UR6][R38.64] ;  /* 0x000000062604b981 */ /* 0x0000a4000c2e1d00 */
[----:B0-----:R-:W0:Y:S01]  /*06c0*/  LDC.64 R38, c[0x0][0x230] ;  /* 0x00008c00ff267b82 */ /* 0x001e220000000a00 */
[C---:B------:R-:W-:Y:S01]  /*06d0*/  FADD R14, -R18.reuse, R14 ;  /* 0x0000000e120e7221 */ /* 0x040fe20000000100 */
[C---:B------:R-:W-:Y:S01]  /*06e0*/  FADD R10, -R18.reuse, R10 ;  /* 0x0000000a120a7221 */ /* 0x040fe20000000100 */
[----:B------:R-:W-:Y:S01]  /*06f0*/  FADD R22, -R18, R22 ;  /* 0x0000001612167221 */ /* 0x000fe20000000100 */
[C---:B------:R-:W-:Y:S01]  /*0700*/  FADD R9, -R17.reuse, R9 ;  /* 0x0000000911097221 */ /* 0x040fe20000000100 */
[----:B------:R-:W-:Y:S01]  /*0710*/  FMUL R18, R34, R15 ;  /* 0x0000000f22127220 */ /* 0x000fe20000400000 */
[C---:B------:R-:W-:Y:S01]  /*0720*/  FMUL R35, R32.reuse, R14 ;  /* 0x0000000e20237220 */ /* 0x040fe20000400000 */
[C---:B------:R-:W-:Y:S01]  /*0730*/  FADD R13, -R17.reuse, R13 ;  /* 0x0000000d110d7221 */ /* 0x040fe20000000100 */
[----:B------:R-:W-:Y:S01]  /*0740*/  FADD R21, -R17, R21 ;  /* 0x0000001511157221 */ /* 0x000fe20000000100 */
[C---:B------:R-:W-:Y:S01]  /*0750*/  FMUL R15, R32.reuse, R10 ;  /* 0x0000000a200f7220 */ /* 0x040fe20000400000 */
[----:B------:R-:W-:Y:S01]  /*0760*/  FMUL R14, R32, R36 ;  /* 0x00000024200e7220 */ /* 0x000fe20000400000 */
[----:B------:R-:W-:Y:S01]  /*0770*/  FMUL R17, R34, R11 ;  /* 0x0000000b22117220 */ /* 0x000fe20000400000 */
[----:B------:R-:W-:Y:S01]  /*0780*/  FMUL R32, R32, R22 ;  /* 0x0000001620207220 */ /* 0x000fe20000400000 */
[----:B------:R-:W-:Y:S01]  /*0790*/  FMUL R34, R34, R23 ;  /* 0x0000001722227220 */ /* 0x000fe20000400000 */
[C---:B------:R-:W-:Y:S01]  /*07a0*/  FMUL R22, R31.reuse, R16 ;  /* 0x000000101f167220 */ /* 0x040fe20000400000 */
[----:B------:R-:W-:Y:S01]  /*07b0*/  FMUL R23, R31, R9 ;  /* 0x000000091f177220 */ /* 0x000fe20000400000 */
[----:B------:R-:W-:Y:S01]  /*07c0*/  FMUL R16, R29, R8 ;  /* 0x000000081d107220 */ /* 0x000fe20000400000 */
[----:B------:R-:W-:-:S02]  /*07d0*/  CS2R R8, SRZ ;  /* 0x0000000000087805 */ /* 0x000fc4000001ff00 */
[----:B------:R-:W-:Y:S01]  /*07e0*/  CS2R R10, SRZ ;  /* 0x00000000000a7805 */ /* 0x000fe2000001ff00 */
[----:B0-----:R-:W-:-:S05]  /*07f0*/  IMAD.WIDE R38, R30, 0x4, R38 ;  /* 0x000000041e267825 */ /* 0x001fca00078e0226 */
[----:B------:R0:W2:Y:S02]  /*0800*/  @!P3 LDG.E.EL.128 R8, desc[UR6][R38.64] ;  /* 0x000000062608b981 */ /* 0x0000a4000c2e1d00 */
[----:B0-----:R-:W0:Y:S01]  /*0810*/  LDC.64 R38, c[0x0][0x238] ;  /* 0x00008e00ff267b82 */ /* 0x001e220000000a00 */
[----:B------:R-:W-:Y:S01]  /*0820*/  FMUL R36, R31, R21 ;  /* 0x000000151f247220 */ /* 0x000fe20000400000 */
[C---:B------:R-:W-:Y:S01]  /*0830*/  FMUL R12, R29.reuse, R12 ;  /* 0x0000000c1d0c7220 */ /* 0x040fe20000400000 */
[C---:B------:R-:W-:Y:S01]  /*0840*/  FMUL R33, R29.reuse, R33 ;  /* 0x000000211d217220 */ /* 0x040fe20000400000 */
[----:B------:R-:W-:Y:S01]  /*0850*/  FMUL R21, R29, R20 ;  /* 0x000000141d157220 */ /* 0x000fe20000400000 */
[----:B------:R-:W-:Y:S02]  /*0860*/  FMUL R13, R31, R13 ;  /* 0x0000000d1f0d7220 */ /* 0x000fe40000400000 */
[-CC-:B--2---:R-:W-:Y:S01]  /*0870*/  FFMA R31, R33, R4.reuse, R8.reuse ;  /* 0x00000004211f7223 */ /* 0x184fe20000000008 */
[-CC-:B------:R-:W-:Y:S01]  /*0880*/  FFMA R16, R16, R4.reuse, R8.reuse ;  /* 0x0000000410107223 */ /* 0x180fe20000000008 */
[-CC-:B------:R-:W-:Y:S01]  /*0890*/  FFMA R20, R12, R4.reuse, R8.reuse ;  /* 0x000000040c147223 */ /* 0x180fe20000000008 */
[----:B------:R-:W-:Y:S01]  /*08a0*/  FFMA R21, R21, R4, R8 ;  /* 0x0000000415157223 */ /* 0x000fe20000000008 */
[-CC-:B------:R-:W-:Y:S01]  /*08b0*/  FFMA R8, R22, R5.reuse, R9.reuse ;  /* 0x0000000516087223 */ /* 0x180fe20000000009 */
[-CC-:B------:R-:W-:Y:S01]  /*08c0*/  FFMA R22, R13, R5.reuse, R9.reuse ;  /* 0x000000050d167223 */ /* 0x180fe20000000009 */
[-CC-:B------:R-:W-:Y:S01]  /*08d0*/  FFMA R33, R14, R6.reuse, R10.reuse ;  /* 0x000000060e217223 */ /* 0x180fe2000000000a */
[----:B------:R-:W-:Y:S01]  /*08e0*/  FFMA R30, R15, R6, R10 ;  /* 0x000000060f1e7223 */ /* 0x000fe2000000000a */
[-CC-:B------:R-:W-:Y:S01]  /*08f0*/  FFMA R23, R23, R5.reuse, R9.reuse ;  /* 0x0000000517177223 */ /* 0x180fe20000000009 */
[----:B------:R-:W-:Y:S01]  /*0900*/  FFMA R29, R36, R5, R9 ;  /* 0x00000005241d7223 */ /* 0x000fe20000000009 */
[----:B------:R-:W-:-:S02]  /*0910*/  CS2R R12, SRZ ;  /* 0x00000000000c7805 */ /* 0x000fc4000001ff00 */
[----:B------:R-:W-:Y:S01]  /*0920*/  CS2R R14, SRZ ;  /* 0x00000000000e7805 */ /* 0x000fe2000001ff00 */
[----:B0-----:R-:W-:-:S04]  /*0930*/  IMAD.WIDE R4, R28, 0x4, R38 ;  /* 0x000000041c047825 */ /* 0x001fc800078e0226 */
[-CC-:B------:R-:W-:Y:S01]  /*0940*/  FFMA R35, R35, R6.reuse, R10.reuse ;  /* 0x0000000623237223 */ /* 0x180fe2000000000a */
[----:B------:R-:W-:Y:S01]  /*0950*/  FFMA R32, R32, R6, R10 ;  /* 0x0000000620207223 */ /* 0x000fe2000000000a */
[-CC-:B------:R-:W-:Y:S01]  /*0960*/  FFMA R28, R19, R7.reuse, R11.reuse ;  /* 0x00000007131c7223 */ /* 0x180fe2000000000b */
[-CC-:B------:R-:W-:Y:S01]  /*0970*/  FFMA R36, R17, R7.reuse, R11.reuse ;  /* 0x0000000711247223 */ /* 0x180fe2000000000b */
[----:B------:R0:W2:Y:S01]  /*0980*/  @P2 LDG.E.EL.128 R12, desc[UR6][R4.64] ;  /* 0x00000006040c2981 */ /* 0x0000a2000c2e1d00 */
[-CC-:B------:R-:W-:Y:S01]  /*0990*/  FFMA R37, R18, R7.reuse, R11.reuse ;  /* 0x0000000712257223 */ /* 0x180fe2000000000b */
[----:B------:R-:W-:Y:S01]  /*09a0*/  FFMA R34, R34, R7, R11 ;  /* 0x0000000722227223 */ /* 0x000fe2000000000b */
[----:B------:R-:W-:Y:S01]  /*09b0*/  CS2R R6, SRZ ;  /* 0x0000000000067805 */ /* 0x000fe2000001ff00 */
[----:B------:R-:W-:Y:S01]  /*09c0*/  IMAD.WIDE R10, R3, 0x4, R38 ;  /* 0x00000004030a7825 */ /* 0x000fe200078e0226 */
[----:B0-----:R-:W-:-:S06]  /*09d0*/  CS2R R4, SRZ ;  /* 0x0000000000047805 */ /* 0x001fcc000001ff00 */
[----:B------:R0:W3:Y:S01]  /*09e0*/  @P1 LDG.E.EL.128 R4, desc[UR6][R10.64] ;  /* 0x000000060a041981 */ /* 0x0000e2000c2e1d00 */
[----:B------:R-:W-:-:S13]  /*09f0*/  FSETP.GT.AND P1, PT, R8, RZ, PT ;  /* 0x000000ff0800720b */ /* 0x000fda0003f24000 */
[----:B------:R-:W-:Y:S01]  /*0a00*/  @!P1 FMUL R8, R8, 0.10000000149011611938 ;  /* 0x3dcccccd08089820 */ /* 0x000fe20000400000 */
[----:B------:R-:W-:Y:S02]  /*0a10*/  FSETP.GT.AND P1, PT, R16, RZ, PT ;  /* 0x000000ff1000720b */ /* 0x000fe40003f24000 */
[----:B0-----:R-:W-:Y:S01]  /*0a20*/  CS2R R10, SRZ ;  /* 0x00000000000a7805 */ /* 0x001fe2000001ff00 */
[----:B------:R-:W-:-:S04]  /*0a30*/  IMAD.WIDE R18, R24, 0x4, R38 ;  /* 0x0000000418127825 */ /* 0x000fc800078e0226 */
[----:B------:R-:W-:-:S06]  /*0a40*/  IMAD.WIDE R38, R25, 0x4, R38 ;  /* 0x0000000419267825 */ /* 0x000fcc00078e0226 */
[----:B------:R-:W-:Y:S01]  /*0a50*/  @!P1 FMUL R16, R16, 0.10000000149011611938 ;  /* 0x3dcccccd10109820 */ /* 0x000fe20000400000 */
[----:B------:R-:W0:Y:S01]  /*0a60*/  S2R R3, SR_TID.X ;  /* 0x0000000000037919 */ /* 0x000e220000002100 */
[----:B--2---:R-:W-:Y:S01]  /*0a70*/  FADD R13, R8, R13 ;  /* 0x0000000d080d7221 */ /* 0x004fe20000000000 */
[----:B------:R-:W-:-:S06]  /*0a80*/  CS2R R8, SRZ ;  /* 0x0000000000087805 */ /* 0x000fcc000001ff00 */
[----:B------:R1:W2:Y:S01]  /*0a90*/  @P0 LDG.E.EL.128 R8, desc[UR6][R18.64] ;  /* 0x0000000612080981 */ /* 0x0002a2000c2e1d00 */
[----:B---3--:R-:W-:Y:S01]  /*0aa0*/  FADD R4, R16, R4 ;  /* 0x0000000410047221 */ /* 0x008fe20000000000 */
[----:B------:R-:W-:Y:S02]  /*0ab0*/  CS2R R16, SRZ ;  /* 0x0000000000107805 */ /* 0x000fe4000001ff00 */
[----:B-1----:R-:W-:-:S06]  /*0ac0*/  CS2R R18, SRZ ;  /* 0x0000000000127805 */ /* 0x002fcc000001ff00 */
[----:B------:R-:W3:Y:S01]  /*0ad0*/  @P4 LDG.E.EL.128 R16, desc[UR6][R38.64] ;  /* 0x0000000626104981 */ /* 0x000ee2000c2e1d00 */
[----:B------:R-:W-:Y:S02]  /*0ae0*/  FSETP.GT.AND P2, PT, R31, RZ, PT ;  /* 0x000000ff1f00720b */ /* 0x000fe40003f44000 */
[----:B------:R-:W-:Y:S01]  /*0af0*/  FSETP.GT.AND P1, PT, R23, RZ, PT ;  /* 0x000000ff1700720b */ /* 0x000fe20003f24000 */
[----:B------:R-:W1:Y:S01]  /*0b00*/  S2UR UR5, SR_CgaCtaId ;  /* 0x00000000000579c3 */ /* 0x000e620000008800 */
[----:B------:R-:W-:Y:S01]  /*0b10*/  FSETP.GT.AND P0, PT, R30, RZ, PT ;  /* 0x000000ff1e00720b */ /* 0x000fe20003f04000 */
[----:B0-----:R-:W-:Y:S01]  /*0b20*/  IMAD.SHL.U32 R25, R3, 0x100, RZ ;  /* 0x0000010003197824 */ /* 0x001fe200078e00ff */
[----:B------:R-:W-:-:S07]  /*0b30*/  SHF.R.U32.HI R24, RZ, 0x4, R3 ;  /* 0x00000004ff187819 */ /* 0x000fce0000011603 */
[----:B------:R-:W-:Y:S01]  /*0b40*/  @!P2 FMUL R31, R31, 0.10000000149011611938 ;  /* 0x3dcccccd1f1fa820 */ /* 0x000fe20000400000 */
[----:B------:R-:W-:Y:S01]  /*0b50*/  FSETP.GT.AND P2, PT, R33, RZ, PT ;  /* 0x000000ff2100720b */ /* 0x000fe20003f44000 */
[----:B------:R-:W-:Y:S01]  /*0b60*/  @!P1 FMUL R23, R23, 0.10000000149011611938 ;  /* 0x3dcccccd17179820 */ /* 0x000fe20000400000 */
[----:B------:R-:W-:Y:S01]  /*0b70*/  FSETP.GT.AND P1, PT, R28, RZ, PT ;  /* 0x000000ff1c00720b */ /* 0x000fe20003f24000 */
[----:B------:R-:W-:Y:S01]  /*0b80*/  @!P0 FMUL R30, R30, 0.10000000149011611938 ;  /* 0x3dcccccd1e1e8820 */ /* 0x000fe20000400000 */
[----:B------:R-:W-:Y:S01]  /*0b90*/  SGXT.U32 R24, R24, 0x4 ;  /* 0x000000041818781a */ /* 0x000fe20000000000 */
[----:B------:R-:W-:Y:S01]  /*0ba0*/  UMOV UR4, 0x400 ;  /* 0x0000040000047882 */ /* 0x000fe20000000000 */
[----:B------:R-:W-:Y:S01]  /*0bb0*/  LOP3.LUT R25, R25, 0xf00, RZ, 0xc0, !PT ;  /* 0x00000f0019197812 */ /* 0x000fe200078ec0ff */
[----:B------:R-:W-:Y:S01]  /*0bc0*/  FADD R6, R30, R6 ;  /* 0x000000061e067221 */ /* 0x000fe20000000000 */
[----:B------:R-:W-:Y:S02]  /*0bd0*/  FSETP.GT.AND P0, PT, R36, RZ, PT ;  /* 0x000000ff2400720b */ /* 0x000fe40003f04000 */
[----:B------:R-:W-:-:S02]  /*0be0*/  FSETP.GT.AND P3, PT, R22, RZ, PT ;  /* 0x000000ff1600720b */ /* 0x000fc40003f64000 */
[----:B------:R-:W-:Y:S01]  /*0bf0*/  LOP3.LUT R30, R25, R24, RZ, 0xfc, !PT ;  /* 0x00000018191e7212 */ /* 0x000fe200078efcff */
[----:B------:R-:W-:Y:S01]  /*0c00*/  @!P2 FMUL R33, R33, 0.10000000149011611938 ;  /* 0x3dcccccd2121a820 */ /* 0x000fe20000400000 */
[----:B-1----:R-:W-:Y:S01]  /*0c10*/  UPRMT UR4, UR5, 0x654, UR4 ;  /* 0x0000065405047896 */ /* 0x002fe20008000004 */
[----:B------:R-:W-:Y:S01]  /*0c20*/  @!P1 FMUL R28, R28, 0.10000000149011611938 ;  /* 0x3dcccccd1c1c9820 */ /* 0x000fe20000400000 */
[----:B------:R-:W-:Y:S02]  /*0c30*/  FSETP.GT.AND P2, PT, R35, RZ, PT ;  /* 0x000000ff2300720b */ /* 0x000fe40003f44000 */
[----:B------:R-:W-:Y:S02]  /*0c40*/  LOP3.LUT R24, R25, 0x40, RZ, 0xfc, !PT ;  /* 0x0000004019187812 */ /* 0x000fe400078efcff */
[----:B------:R-:W-:Y:S01]  /*0c50*/  FSETP.GT.AND P1, PT, R37, RZ, PT ;  /* 0x000000ff2500720b */ /* 0x000fe20003f24000 */
[----:B------:R-:W-:Y:S01]  /*0c60*/  FADD R12, R31, R12 ;  /* 0x0000000c1f0c7221 */ /* 0x000fe20000000000 */
[----:B------:R-:W-:-:S02]  /*0c70*/  LEA.HI R31, R24, UR4, RZ, 0x1e ;  /* 0x00000004181f7c11 */ /* 0x000fc4000f8ff0ff */
[----:B------:R-:W-:Y:S02]  /*0c80*/  FSETP.GT.AND P4, PT, R20, RZ, PT ;  /* 0x000000ff1400720b */ /* 0x000fe40003f84000 */
[----:B------:R-:W-:Y:S01]  /*0c90*/  LEA R24, R30, R31, 0x2 ;  /* 0x0000001f1e187211 */ /* 0x000fe200078e10ff */
[----:B------:R-:W-:Y:S01]  /*0ca0*/  FADD R14, R33, R14 ;  /* 0x0000000e210e7221 */ /* 0x000fe20000000000 */
[----:B------:R-:W-:Y:S01]  /*0cb0*/  LOP3.LUT R31, R25, 0x80, RZ, 0xfc, !PT ;  /* 0x00000080191f7812 */ /* 0x000fe200078efcff */
[----:B------:R-:W-:Y:S01]  /*0cc0*/  @!P0 FMUL R36, R36, 0.10000000149011611938 ;  /* 0x3dcccccd24248820 */ /* 0x000fe20000400000 */
[----:B------:R-:W-:Y:S01]  /*0cd0*/  FADD R5, R23, R5 ;  /* 0x0000000517057221 */ /* 0x000fe20000000000 */
[----:B------:R-:W-:Y:S01]  /*0ce0*/  LOP3.LUT R33, R25, 0xc0, RZ, 0xfc, !PT ;  /* 0x000000c019217812 */ /* 0x000fe200078efcff */
[----:B------:R-:W-:Y:S01]  /*0cf0*/  @!P3 FMUL R22, R22, 0.10000000149011611938 ;  /* 0x3dcccccd1616b820 */ /* 0x000fe20000400000 */
[----:B------:R-:W-:Y:S01]  /*0d00*/  FSETP.GT.AND P0, PT, R21, RZ, PT ;  /* 0x000000ff1500720b */ /* 0x000fe20003f04000 */
[----:B------:R-:W-:Y:S01]  /*0d10*/  @!P2 FMUL R35, R35, 0.10000000149011611938 ;  /* 0x3dcccccd2323a820 */ /* 0x000fe20000400000 */
[----:B------:R-:W-:Y:S01]  /*0d20*/  LEA.HI R23, R25, UR4, RZ, 0x1e ;  /* 0x0000000419177c11 */ /* 0x000fe2000f8ff0ff */
[----:B------:R-:W-:Y:S01]  /*0d30*/  @!P1 FMUL R37, R37, 0.10000000149011611938 ;  /* 0x3dcccccd25259820 */ /* 0x000fe20000400000 */
[----:B------:R-:W-:-:S02]  /*0d40*/  FSETP.GT.AND P3, PT, R29, RZ, PT ;  /* 0x000000ff1d00720b */ /* 0x000fc40003f64000 */
[----:B------:R-:W-:Y:S02]  /*0d50*/  LEA.HI R25, R31, UR4, RZ, 0x1e ;  /* 0x000000041f197c11 */ /* 0x000fe4000f8ff0ff */
[----:B------:R-:W-:Y:S02]  /*0d60*/  FSETP.GT.AND P2, PT, R32, RZ, PT ;  /* 0x000000ff2000720b */ /* 0x000fe40003f44000 */
[----:B------:R-:W-:Y:S02]  /*0d70*/  FSETP.GT.AND P1, PT, R34, RZ, PT ;  /* 0x000000ff2200720b */ /* 0x000fe40003f24000 */
[----:B------:R-:W-:Y:S02]  /*0d80*/  LEA.HI R33, R33, UR4, RZ, 0x1e ;  /* 0x0000000421217c11 */ /* 0x000fe4000f8ff0ff */
[C---:B------:R-:W-:Y:S01]  /*0d90*/  LEA R23, R30.reuse, R23, 0x2 ;  /* 0x000000171e177211 */ /* 0x040fe200078e10ff */
[C---:B------:R-:W-:Y:S01]  /*0da0*/  IMAD R25, R30.reuse, 0x4, R25 ;  /* 0x000000041e197824 */ /* 0x040fe200078e0219 */
[----:B------:R-:W-:Y:S01]  /*0db0*/  LEA R30, R30, R33, 0x2 ;  /* 0x000000211e1e7211 */ /* 0x000fe200078e10ff */
[----:B------:R-:W-:Y:S01]  /*0dc0*/  FADD R15, R28, R15 ;  /* 0x0000000f1c0f7221 */ /* 0x000fe20000000000 */
[----:B------:R-:W-:Y:S01]  /*0dd0*/  @!P4 FMUL R20, R20, 0.10000000149011611938 ;  /* 0x3dcccccd1414c820 */ /* 0x000fe20000400000 */
[----:B------:R-:W-:Y:S01]  /*0de0*/  STS [R23], R12 ;  /* 0x0000000c17007388 */ /* 0x000fe20000000800 */
[----:B------:R-:W-:Y:S01]  /*0df0*/  FADD R7, R36, R7 ;  /* 0x0000000724077221 */ /* 0x000fe20000000000 */
[----:B------:R-:W-:-:S02]  /*0e00*/  @!P0 FMUL R21, R21, 0.10000000149011611938 ;  /* 0x3dcccccd15158820 */ /* 0x000fc40000400000 */
[----:B------:R-:W-:Y:S01]  /*0e10*/  STS [R24+0x100], R13 ;  /* 0x0001000d18007388 */ /* 0x000fe20000000800 */
[----:B------:R-:W-:-:S03]  /*0e20*/  @!P3 FMUL R29, R29, 0.10000000149011611938 ;  /* 0x3dcccccd1d1db820 */ /* 0x000fc60000400000 */
[----:B------:R-:W-:Y:S01]  /*0e30*/  STS [R25+0x200], R14 ;  /* 0x0002000e19007388 */ /* 0x000fe20000000800 */
[----:B------:R-:W-:-:S03]  /*0e40*/  @!P2 FMUL R32, R32, 0.10000000149011611938 ;  /* 0x3dcccccd2020a820 */ /* 0x000fc60000400000 */
[----:B------:R-:W-:Y:S01]  /*0e50*/  STS [R30+0x300], R15 ;  /* 0x0003000f1e007388 */ /* 0x000fe20000000800 */
[----:B------:R-:W-:-:S03]  /*0e60*/  @!P1 FMUL R34, R34, 0.10000000149011611938 ;  /* 0x3dcccccd22229820 */ /* 0x000fc60000400000 */
[----:B------:R-:W-:Y:S04]  /*0e70*/  STS [R23+0x40], R4 ;  /* 0x0000400417007388 */ /* 0x000fe80000000800 */
[----:B------:R0:W-:Y:S04]  /*0e80*/  STS [R24+0x140], R5 ;  /* 0x0001400518007388 */ /* 0x0001e80000000800 */
[----:B------:R1:W-:Y:S04]  /*0e90*/  STS [R25+0x240], R6 ;  /* 0x0002400619007388 */ /* 0x0003e80000000800 */
[----:B------:R4:W-:Y:S01]  /*0ea0*/  STS [R30+0x340], R7 ;  /* 0x000340071e007388 */ /* 0x0009e20000000800 */
[----:B0-----:R-:W-:-:S02]  /*0eb0*/  SHF.L.U32 R5, R3, 0x2, RZ ;  /* 0x0000000203057819 */ /* 0x001fc400000006ff */
[----:B------:R-:W-:-:S04]  /*0ec0*/  LOP3.LUT R3, R3, 0xf0, RZ, 0xc0, !PT ;  /* 0x000000f003037812 */ /* 0x000fc800078ec0ff */
[----:B------:R-:W-:Y:S02]  /*0ed0*/  IADD3 R3, R3, UR4, RZ ;  /* 0x0000000403037c10 */ /* 0x000fe4000fffe0ff */
[----:B------:R-:W-:-:S04]  /*0ee0*/  LOP3.LUT R27, R27, 0x3c, R2, 0xf8, !PT ;  /* 0x0000003c1b1b7812 */ /* 0x000fc800078ef802 */
[----:B------:R-:W-:Y:S01]  /*0ef0*/  ISETP.GE.AND P0, PT, R27, 0x40, PT ;  /* 0x000000401b00780c */ /* 0x000fe20003f06270 */
[----:B--2---:R-:W-:Y:S01]  /*0f00*/  FADD R8, R20, R8 ;  /* 0x0000000814087221 */ /* 0x004fe20000000000 */
[----:B------:R-:W-:Y:S01]  /*0f10*/  FADD R9, R22, R9 ;  /* 0x0000000916097221 */ /* 0x000fe20000000000 */
[----:B------:R-:W-:Y:S01]  /*0f20*/  FADD R10, R35, R10 ;  /* 0x0000000a230a7221 */ /* 0x000fe20000000000 */
[----:B------:R-:W-:Y:S02]  /*0f30*/  FADD R11, R37, R11 ;  /* 0x0000000b250b7221 */ /* 0x000fe40000000000 */
[----:B------:R-:W-:Y:S04]  /*0f40*/  STS [R23+0x80], R8 ;  /* 0x0000800817007388 */ /* 0x000fe80000000800 */
[----:B------:R0:W-:Y:S04]  /*0f50*/  STS [R24+0x180], R9 ;  /* 0x0001800918007388 */ /* 0x0001e80000000800 */
[----:B------:R-:W-:Y:S01]  /*0f60*/  STS [R25+0x280], R10 ;  /* 0x0002800a19007388 */ /* 0x000fe20000000800 */
[----:B---3--:R-:W-:Y:S01]  /*0f70*/  FADD R4, R21, R16 ;  /* 0x0000001015047221 */ /* 0x008fe20000000000 */
[----:B------:R-:W-:Y:S01]  /*0f80*/  FADD R17, R29, R17 ;  /* 0x000000111d117221 */ /* 0x000fe20000000000 */
[----:B------:R-:W-:Y:S01]  /*0f90*/  FADD R32, R32, R18 ;  /* 0x0000001220207221 */ /* 0x000fe20000000000 */
[----:B------:R-:W-:Y:S01]  /*0fa0*/  FADD R19, R34, R19 ;  /* 0x0000001322137221 */ /* 0x000fe20000000000 */
[----:B------:R-:W-:Y:S01]  /*0fb0*/  STS [R30+0x380], R11 ;  /* 0x0003800b1e007388 */ /* 0x000fe20000000800 */
[----:B------:R-:W-:-:S03]  /*0fc0*/  LOP3.LUT R16, R5, 0x3fc, RZ, 0xc0, !PT ;  /* 0x000003fc05107812 */ /* 0x000fc600078ec0ff */
[----:B------:R2:W-:Y:S04]  /*0fd0*/  STS [R23+0xc0], R4 ;  /* 0x0000c00417007388 */ /* 0x0005e80000000800 */
[----:B------:R3:W-:Y:S01]  /*0fe0*/  STS [R24+0x1c0], R17 ;  /* 0x0001c01118007388 */ /* 0x0007e20000000800 */
[----:B------:R-:W-:-:S03]  /*0ff0*/  LOP3.LUT R5, R16, 0x400, RZ, 0xfc, !PT ;  /* 0x0000040010057812 */ /* 0x000fc600078efcff */
[----:B------:R-:W-:Y:S04]  /*1000*/  STS [R25+0x2c0], R32 ;  /* 0x0002c02019007388 */ /* 0x000fe80000000800 */
[----:B------:R5:W-:Y:S01]  /*1010*/  STS [R30+0x3c0], R19 ;  /* 0x0003c0131e007388 */ /* 0x000be20000000800 */
[----:B-1----:R-:W-:Y:S02]  /*1020*/  LOP3.LUT R6, R16, 0x800, RZ, 0xfc, !PT ;  /* 0x0000080010067812 */ /* 0x002fe400078efcff */
[----:B------:R-:W-:Y:S02]  /*1030*/  SHF.R.U32.HI R5, RZ, 0x2, R5 ;  /* 0x00000002ff057819 */ /* 0x000fe40000011605 */
[----:B------:R-:W-:Y:S02]  /*1040*/  SHF.R.U32.HI R6, RZ, 0x2, R6 ;  /* 0x00000002ff067819 */ /* 0x000fe40000011606 */
[----:B------:R-:W-:-:S02]  /*1050*/  LOP3.LUT R5, R5, 0x1f0, RZ, 0xc0, !PT ;  /* 0x000001f005057812 */ /* 0x000fc400078ec0ff */
[----:B------:R-:W-:-:S03]  /*1060*/  LOP3.LUT R6, R6, 0x2f0, RZ, 0xc0, !PT ;  /* 0x000002f006067812 */ /* 0x000fc600078ec0ff */
[----:B----4-:R-:W-:Y:S01]  /*1070*/  VIADD R7, R5, UR4 ;  /* 0x0000000405077c36 */ /* 0x010fe20008000000 */
[----:B0-----:R-:W-:Y:S02]  /*1080*/  IADD3 R9, R6, UR4, RZ ;  /* 0x0000000406097c10 */ /* 0x001fe4000fffe0ff */
[C---:B------:R-:W-:Y:S02]  /*1090*/  LEA R5, R16.reuse, R3, 0x2 ;  /* 0x0000000310057211 */ /* 0x040fe400078e10ff */
[C---:B------:R-:W-:Y:S01]  /*10a0*/  LEA R8, R16.reuse, R7, 0x2 ;  /* 0x0000000710087211 */ /* 0x040fe200078e10ff */
[----:B------:R-:W-:Y:S01]  /*10b0*/  BAR.SYNC.DEFER_BLOCKING 0x0 ;  /* 0x0000000000007b1d */ /* 0x000fe20000010000 */
[----:B------:R-:W-:Y:S01]  /*10c0*/  IMAD R12, R16, 0x4, R9 ;  /* 0x00000004100c7824 */ /* 0x000fe200078e0209 */
[----:B------:R-:W-:-:S06]  /*10d0*/  SHF.R.S32.HI R18, RZ, 0x1f, R27 ;  /* 0x0000001fff127819 */ /* 0x000fcc000001141b */
[----:B------:R-:W0:Y:S01]  /*10e0*/  LDC.64 R2, c[0x0][0x240] ;  /* 0x00009000ff027b82 */ /* 0x000e220000000a00 */
[----:B------:R-:W-:Y:S02]  /*10f0*/  SHF.R.S32.HI R20, RZ, 0x1f, R27 ;  /* 0x0000001fff147819 */ /* 0x000fe4000001141b */
[-C--:B------:R-:W-:Y:S01]  /*1100*/  LEA.HI R18, R18, R27.reuse, RZ, 0x4 ;  /* 0x0000001b12127211 */ /* 0x080fe200078f20ff */
[----:B------:R-:W1:Y:S04]  /*1110*/  LDS.128 R4, [R5] ;  /* 0x0000000005047984 */ /* 0x000e680000000c00 */
[----:B------:R-:W4:Y:S04]  /*1120*/  LDS.128 R8, [R8+0x1000] ;  /* 0x0010000008087984 */ /* 0x000f280000000c00 */
[----:B------:R-:W1:Y:S01]  /*1130*/  LDS.128 R12, [R12+0x2000] ;  /* 0x002000000c0c7984 */ /* 0x000e620000000c00 */
[----:B------:R-:W-:-:S02]  /*1140*/  LEA.HI R20, R20, R27, RZ, 0x4 ;  /* 0x0000001b14147211 */ /* 0x000fc400078f20ff */
[----:B------:R-:W-:Y:S02]  /*1150*/  SHF.L.U32 R18, R18, 0x9, RZ ;  /* 0x0000000912127819 */ /* 0x000fe400000006ff */
[----:B------:R-:W-:Y:S02]  /*1160*/  LOP3.LUT R22, R20, 0xfffffff0, RZ, 0xc0, !PT ;  /* 0xfffffff014167812 */ /* 0x000fe400078ec0ff */
[----:B------:R-:W-:Y:S02]  /*1170*/  LOP3.LUT R18, R18, 0xffffe000, RZ, 0xc0, !PT ;  /* 0xffffe00012127812 */ /* 0x000fe400078ec0ff */
[----:B------:R-:W-:Y:S02]  /*1180*/  LOP3.LUT R20, R16, 0xc00, RZ, 0xfc, !PT ;  /* 0x00000c0010147812 */ /* 0x000fe400078efcff */
[----:B--2---:R-:W-:Y:S02]  /*1190*/  LOP3.LUT R23, R0, R26, RZ, 0xfc, !PT ;  /* 0x0000001a00177212 */ /* 0x004fe400078efcff */
[----:B------:R-:W-:-:S02]  /*11a0*/  LOP3.LUT R21, R0, 0x10, R26, 0xfe, !PT ;  /* 0x0000001000157812 */ /* 0x000fc400078efe1a */
[----:B---3--:R-:W-:Y:S02]  /*11b0*/  LOP3.LUT R17, R0, 0x30, R26, 0xfe, !PT ;  /* 0x0000003000117812 */ /* 0x008fe400078efe1a */
[----:B-----5:R-:W-:Y:S02]  /*11c0*/  LOP3.LUT R19, R0, 0x20, R26, 0xfe, !PT ;  /* 0x0000002000137812 */ /* 0x020fe400078efe1a */
[----:B------:R-:W-:Y:S02]  /*11d0*/  IADD3 R0, R18, R27, -R22 ;  /* 0x0000001b12007210 */ /* 0x000fe40007ffe816 */
[----:B------:R-:W-:Y:S02]  /*11e0*/  SHF.R.U32.HI R20, RZ, 0x2, R20 ;  /* 0x00000002ff147819 */ /* 0x000fe40000011614 */
[----:B------:R-:W-:Y:S02]  /*11f0*/  ISETP.LT.AND P3, PT, R23, 0x200, !P0 ;  /* 0x000002001700780c */ /* 0x000fe40004761270 */
[----:B------:R-:W-:-:S02]  /*1200*/  ISETP.LT.AND P2, PT, R21, 0x200, !P0 ;  /* 0x000002001500780c */ /* 0x000fc40004741270 */
[----:B------:R-:W-:Y:S02]  /*1210*/  ISETP.LT.AND P1, PT, R19, 0x200, !P0 ;  /* 0x000002001300780c */ /* 0x000fe40004721270 */
[-C--:B------:R-:W-:Y:S02]  /*1220*/  LEA R23, R23, R0.reuse, 0x4 ;  /* 0x0000000017177211 */ /* 0x080fe400078e20ff */
[----:B------:R-:W-:Y:S02]  /*1230*/  ISETP.LT.AND P0, PT, R17, 0x200, !P0 ;  /* 0x000002001100780c */ /* 0x000fe40004701270 */
[----:B------:R-:W-:Y:S02]  /*1240*/  LOP3.LUT R20, R20, 0x3f0, RZ, 0xc0, !PT ;  /* 0x000003f014147812 */ /* 0x000fe400078ec0ff */
[----:B------:R-:W-:Y:S01]  /*1250*/  LEA R21, R21, R0, 0x4 ;  /* 0x0000000015157211 */ /* 0x000fe200078e20ff */
[----:B------:R-:W-:Y:S01]  /*1260*/  IMAD R25, R19, 0x10, R0 ;  /* 0x0000001013197824 */ /* 0x000fe200078e0200 */
[----:B------:R-:W-:Y:S01]  /*1270*/  IADD3 R27, R20, UR4, RZ ;  /* 0x00000004141b7c10 */ /* 0x000fe2000fffe0ff */
[----:B0-----:R-:W-:-:S04]  /*1280*/  IMAD.WIDE R18, R23, 0x4, R2 ;  /* 0x0000000417127825 */ /* 0x001fc800078e0202 */
[--C-:B------:R-:W-:Y:S01]  /*1290*/  IMAD.WIDE R20, R21, 0x4, R2.reuse ;  /* 0x0000000415147825 */ /* 0x100fe200078e0202 */
[----:B-1----:R0:W-:Y:S03]  /*12a0*/  @P3 STG.E.128 desc[UR6][R18.64], R4 ;  /* 0x0000000412003986 */ /* 0x0021e6000c101d06 */
[----:B------:R-:W-:Y:S01]  /*12b0*/  IMAD.WIDE R22, R25, 0x4, R2 ;  /* 0x0000000419167825 */ /* 0x000fe200078e0202 */
[----:B----4-:R0:W-:Y:S01]  /*12c0*/  @P2 STG.E.128 desc[UR6][R20.64], R8 ;  /* 0x0000000814002986 */ /* 0x0101e2000c101d06 */
[----:B------:R-:W-:-:S03]  /*12d0*/  LEA R27, R16, R27, 0x2 ;  /* 0x0000001b101b7211 */ /* 0x000fc600078e10ff */
[----:B------:R0:W-:Y:S02]  /*12e0*/  @P1 STG.E.128 desc[UR6][R22.64], R12 ;  /* 0x0000000c16001986 */ /* 0x0001e4000c101d06 */
[----:B0-----:R-:W-:Y:S05]  /*12f0*/  @!P0 EXIT ;  /* 0x000000000000894d */ /* 0x001fea0003800000 */
[----:B------:R-:W0:Y:S01]  /*1300*/  LDS.128 R24, [R27+0x3000] ;  /* 0x003000001b187984 */ /* 0x000e220000000c00 */
[----:B------:R-:W-:-:S05]  /*1310*/  LEA R17, R17, R0, 0x4 ;  /* 0x0000000011117211 */ /* 0x000fca00078e20ff */
[----:B------:R-:W-:-:S05]  /*1320*/  IMAD.WIDE R2, R17, 0x4, R2 ;  /* 0x0000000411027825 */ /* 0x000fca00078e0202 */
[----:B0-----:R-:W-:Y:S01]  /*1330*/  STG.E.128 desc[UR6][R2.64], R24 ;  /* 0x0000001802007986 */ /* 0x001fe2000c101d06 */
[----:B------:R-:W-:Y:S05]  /*1340*/  EXIT ;  /* 0x000000000000794d */ /* 0x000fea0003800000 */
.L_x_0:
[----:B------:R-:W-:-:S00]  /*1350*/  BRA `(.L_x_0) ;  /* 0xfffffffc00fc7947 */ /* 0x000fc0000383ffff */
[----:B------:R-:W-:-:S00]  /*1360*/  NOP ;  /* 0x0000000000007918 */ /* 0x000fc00000000000 */
        /* <DEDUP_REMOVED lines=9> */
.L_x_1:


//--------------------- .nv.global.init           --------------------------
	.section	.nv.global.init,"aw",@progbits
.nv.global.init:
	.type		_$_str,@object
	.size		_$_str,(_$_str_$_2 - _$_str)
_$_str:
        /*0000*/ 	.byte	0x5f, 0x5f, 0x43, 0x55, 0x44, 0x41, 0x5f, 0x46, 0x54, 0x5a, 0x00
	.type		_$_str_$_2,@object
	.size		_$_str_$_2,(.L_1 - _$_str_$_2)
_$_str_$_2:
        /*000b*/ 	.byte	0x5f, 0x5f, 0x43, 0x55, 0x44, 0x41, 0x5f, 0x50, 0x52, 0x45, 0x43, 0x5f, 0x53, 0x51, 0x52, 0x54
        /*001b*/ 	.byte	0x00
.L_1:


//--------------------- .nv.shared.triton_poi_fused__native_batch_norm_legit_no_training_add_leaky_relu_22 --------------------------
	.section	.nv.shared.triton_poi_fused__native_batch_norm_legit_no_training_add_leaky_relu_22,"aw",@nobits
	.sectionflags	@""
	.align	16
	.zero		1024


//--------------------- .nv.constant0.triton_poi_fused__native_batch_norm_legit_no_training_add_leaky_relu_22 --------------------------
	.section	.nv.constant0.triton_poi_fused__native_batch_norm_legit_no_training_add_leaky_relu_22,"a",@progbits
	.sectionflags	@""
	.align	4
.nv.constant0.triton_poi_fused__native_batch_norm_legit_no_training_add_leaky_relu_22:
	.zero		592
